	.headerflags	@"EF_CUDA_TEXMODE_UNIFIED EF_CUDA_64BIT_ADDRESS EF_CUDA_ACCELERATORS EF_CUDA_SM90 EF_CUDA_VIRTUAL_SM(EF_CUDA_SM90)"
	.elftype	@"ET_EXEC"


//--------------------- .nv.info                  --------------------------
	.section	.nv.info,"",@"SHT_CUDA_INFO"
	.align	4


	//----- nvinfo : EIATTR_REGCOUNT
	.align		4
        /*0000*/ 	.byte	0x04, 0x2f
        /*0002*/ 	.short	(.L_3 - .L_2)
	.align		4
.L_2:
        /*0004*/ 	.word	index@(triton_poi_fused__native_batch_norm_legit_no_training_10)
        /*0008*/ 	.word	0x00000010


	//----- nvinfo : EIATTR_MIN_STACK_SIZE
	.align		4
.L_3:
        /*000c*/ 	.byte	0x04, 0x12
        /*000e*/ 	.short	(.L_5 - .L_4)
	.align		4
.L_4:
        /*0010*/ 	.word	index@(triton_poi_fused__native_batch_norm_legit_no_training_10)
        /*0014*/ 	.word	0x00000000


	//----- nvinfo : EIATTR_FRAME_SIZE
	.align		4
.L_5:
        /*0018*/ 	.byte	0x04, 0x11
        /*001a*/ 	.short	(.L_7 - .L_6)
	.align		4
.L_6:
        /*001c*/ 	.word	index@(triton_poi_fused__native_batch_norm_legit_no_training_10)
        /*0020*/ 	.word	0x00000000


	//----- nvinfo : EIATTR_MIN_STACK_SIZE
	.align		4
.L_7:
        /*0024*/ 	.byte	0x04, 0x12
        /*0026*/ 	.short	(.L_9 - .L_8)
	.align		4
.L_8:
        /*0028*/ 	.word	index@(triton_poi_fused__native_batch_norm_legit_no_training_10)
        /*002c*/ 	.word	0x00000000
.L_9:


//--------------------- .nv.info.triton_poi_fused__native_batch_norm_legit_no_training_10 --------------------------
	.section	.nv.info.triton_poi_fused__native_batch_norm_legit_no_training_10,"",@"SHT_CUDA_INFO"
	.sectionflags	@""
	.align	4


	//----- nvinfo : EIATTR_CUDA_API_VERSION
	.align		4
        /*0000*/ 	.byte	0x04, 0x37
        /*0002*/ 	.short	(.L_11 - .L_10)
.L_10:
        /*0004*/ 	.word	0x0000007c


	//----- nvinfo : EIATTR_KPARAM_INFO
	.align		4
.L_11:
        /*0008*/ 	.byte	0x04, 0x17
        /*000a*/ 	.short	(.L_13 - .L_12)
.L_12:
        /*000c*/ 	.word	0x00000000
        /*0010*/ 	.short	0x0006
        /*0012*/ 	.short	0x0030
        /*0014*/ 	.byte	0x00, 0xf0, 0x11, 0x00


	//----- nvinfo : EIATTR_KPARAM_INFO
	.align		4
.L_13:
        /*0018*/ 	.byte	0x04, 0x17
        /*001a*/ 	.short	(.L_15 - .L_14)
.L_14:
        /*001c*/ 	.word	0x00000000
        /*0020*/ 	.short	0x0005
        /*0022*/ 	.short	0x0028
        /*0024*/ 	.byte	0x00, 0xf4, 0x21, 0x00


	//----- nvinfo : EIATTR_KPARAM_INFO
	.align		4
.L_15:
        /*0028*/ 	.byte	0x04, 0x17
        /*002a*/ 	.short	(.L_17 - .L_16)
.L_16:
        /*002c*/ 	.word	0x00000000
        /*0030*/ 	.short	0x0004
        /*0032*/ 	.short	0x0020
        /*0034*/ 	.byte	0x00, 0xf4, 0x21, 0x00


	//----- nvinfo : EIATTR_KPARAM_INFO
	.align		4
.L_17:
        /*0038*/ 	.byte	0x04, 0x17
        /*003a*/ 	.short	(.L_19 - .L_18)
.L_18:
        /*003c*/ 	.word	0x00000000
        /*0040*/ 	.short	0x0003
        /*0042*/ 	.short	0x0018
        /*0044*/ 	.byte	0x00, 0xf4, 0x21, 0x00


	//----- nvinfo : EIATTR_KPARAM_INFO
	.align		4
.L_19:
        /*0048*/ 	.byte	0x04, 0x17
        /*004a*/ 	.short	(.L_21 - .L_20)
.L_20:
        /*004c*/ 	.word	0x00000000
        /*0050*/ 	.short	0x0002
        /*0052*/ 	.short	0x0010
        /*0054*/ 	.byte	0x00, 0xf4, 0x21, 0x00


	//----- nvinfo : EIATTR_KPARAM_INFO
	.align		4
.L_21:
        /*0058*/ 	.byte	0x04, 0x17
        /*005a*/ 	.short	(.L_23 - .L_22)
.L_22:
        /*005c*/ 	.word	0x00000000
        /*0060*/ 	.short	0x0001
        /*0062*/ 	.short	0x0008
        /*0064*/ 	.byte	0x00, 0xf4, 0x21, 0x00


	//----- nvinfo : EIATTR_KPARAM_INFO
	.align		4
.L_23:
        /*0068*/ 	.byte	0x04, 0x17
        /*006a*/ 	.short	(.L_25 - .L_24)
.L_24:
        /*006c*/ 	.word	0x00000000
        /*0070*/ 	.short	0x0000
        /*0072*/ 	.short	0x0000
        /*0074*/ 	.byte	0x00, 0xf4, 0x21, 0x00


	//----- nvinfo : EIATTR_SPARSE_MMA_MASK
	.align		4
.L_25:
        /*0078*/ 	.byte	0x03, 0x50
        /*007a*/ 	.short	0x0000


	//----- nvinfo : EIATTR_MAXREG_COUNT
	.align		4
        /*007c*/ 	.byte	0x03, 0x1b
        /*007e*/ 	.short	0x00ff


	//----- nvinfo : EIATTR_EXIT_INSTR_OFFSETS
	.align		4
        /*0080*/ 	.byte	0x04, 0x1c
        /*0082*/ 	.short	(.L_27 - .L_26)


	//   ....[0]....
.L_26:
        /*0084*/ 	.word	0x000002b0


	//----- nvinfo : EIATTR_REQNTID
	.align		4
.L_27:
        /*0088*/ 	.byte	0x04, 0x10
        /*008a*/ 	.short	(.L_29 - .L_28)
.L_28:
        /*008c*/ 	.word	0x00000080
        /*0090*/ 	.word	0x00000001
        /*0094*/ 	.word	0x00000001


	//----- nvinfo : EIATTR_CBANK_PARAM_SIZE
	.align		4
.L_29:
        /*0098*/ 	.byte	0x03, 0x19
        /*009a*/ 	.short	0x0034


	//----- nvinfo : EIATTR_PARAM_CBANK
	.align		4
        /*009c*/ 	.byte	0x04, 0x0a
        /*009e*/ 	.short	(.L_31 - .L_30)
	.align		4
.L_30:
        /*00a0*/ 	.word	index@(.nv.constant0.triton_poi_fused__native_batch_norm_legit_no_training_10)
        /*00a4*/ 	.short	0x0210
        /*00a6*/ 	.short	0x0034


	//----- nvinfo : EIATTR_SW_WAR
	.align		4
.L_31:
        /*00a8*/ 	.byte	0x04, 0x36
        /*00aa*/ 	.short	(.L_33 - .L_32)
.L_32:
        /*00ac*/ 	.word	0x00000008
.L_33:


//--------------------- .nv.callgraph             --------------------------
	.section	.nv.callgraph,"",@"SHT_CUDA_CALLGRAPH"
	.align	4
	.sectionentsize	8
	.align		4
        /*0000*/ 	.word	0x00000000
	.align		4
        /*0004*/ 	.word	0xffffffff
	.align		4
        /*0008*/ 	.word	0x00000000
	.align		4
        /*000c*/ 	.word	0xfffffffe
	.align		4
        /*0010*/ 	.word	0x00000000
	.align		4
        /*0014*/ 	.word	0xfffffffd
	.align		4
        /*0018*/ 	.word	0x00000000
	.align		4
        /*001c*/ 	.word	0xfffffffc


//--------------------- .nv.constant4             --------------------------
	.section	.nv.constant4,"a",@progbits
	.align	8
	.align		8
.nv.constant4:
        /*0000*/ 	.dword	_$_str
	.align		8
        /*0008*/ 	.dword	_$_str_$_2


//--------------------- .text.triton_poi_fused__native_batch_norm_legit_no_training_10 --------------------------
	.section	.text.triton_poi_fused__native_batch_norm_legit_no_training_10,"ax",@progbits
	.align	128
        .global         triton_poi_fused__native_batch_norm_legit_no_training_10
        .type           triton_poi_fused__native_batch_norm_legit_no_training_10,@function
        .size           triton_poi_fused__native_batch_norm_legit_no_training_10,(.L_x_1 - triton_poi_fused__native_batch_norm_legit_no_training_10)
        .other          triton_poi_fused__native_batch_norm_legit_no_training_10,@"STO_CUDA_ENTRY STV_DEFAULT"
triton_poi_fused__native_batch_norm_legit_no_training_10:
.text.triton_poi_fused__native_batch_norm_legit_no_training_10:
[----:B------:R-:W-:Y:S01]  /*0000*/  LDC R1, c[0x0][0x28] ;  /* 0x00000a00ff017b82 */ /* 0x000fe20000000800 */
[----:B------:R-:W1:Y:S07]  /*0010*/  S2R R0, SR_TID.X ;  /* 0x0000000000007919 */ /* 0x000e6e0000002100 */
[----:B------:R-:W2:Y:S01]  /*0020*/  LDC.64 R6, c[0x0][0x220] ;  /* 0x00008800ff067b82 */ /* 0x000ea20000000a00 */
[----:B------:R-:W-:Y:S01]  /*0030*/  ULDC.64 UR4, c[0x0][0x208] ;  /* 0x0000820000047ab9 */ /* 0x000fe20000000a00 */
[----:B------:R-:W3:Y:S06]  /*0040*/  S2R R3, SR_CTAID.X ;  /* 0x0000000000037919 */ /* 0x000eec0000002500 */
[----:B------:R-:W4:Y:S08]  /*0050*/  LDC.64 R4, c[0x0][0x218] ;  /* 0x00008600ff047b82 */ /* 0x000f300000000a00 */
[----:B------:R-:W5:Y:S08]  /*0060*/  LDC.64 R8, c[0x0][0x228] ;  /* 0x00008a00ff087b82 */ /* 0x000f700000000a00 */
[----:B------:R-:W5:Y:S01]  /*0070*/  LDC.64 R10, c[0x0][0x230] ;  /* 0x00008c00ff0a7b82 */ /* 0x000f620000000a00 */
[----:B-1----:R-:W-:-:S02]  /*0080*/  LOP3.LUT R0, R0, 0x7f, RZ, 0xc0, !PT ;  /* 0x0000007f00007812 */ /* 0x002fc400078ec0ff */
[----:B---3--:R-:W-:Y:S02]  /*0090*/  SHF.R.S32.HI R2, RZ, 0x18, R3 ;  /* 0x00000018ff027819 */ /* 0x008fe40000011403 */
[----:B------:R-:W-:Y:S02]  /*00a0*/  LEA R0, R3, R0, 0x7 ;  /* 0x0000000003007211 */ /* 0x000fe400078e38ff */
[----:B------:R-:W-:-:S04]  /*00b0*/  SGXT R3, R2, 0x1 ;  /* 0x000000010203781a */ /* 0x000fc80000000200 */
[----:B------:R-:W-:-:S04]  /*00c0*/  LEA.HI R3, R3, R0, RZ, 0x4 ;  /* 0x0000000003037211 */ /* 0x000fc800078f20ff */
[----:B------:R-:W-:-:S04]  /*00d0*/  LOP3.LUT R3, R3, 0xfffffff0, RZ, 0xc0, !PT ;  /* 0xfffffff003037812 */ /* 0x000fc800078ec0ff */
[----:B------:R-:W-:Y:S02]  /*00e0*/  IADD3 R13, R0, -R3, RZ ;  /* 0x80000003000d7210 */ /* 0x000fe40007ffe0ff */
[----:B------:R-:W1:Y:S03]  /*00f0*/  LDC.64 R2, c[0x0][0x210] ;  /* 0x00008400ff027b82 */ /* 0x000e660000000a00 */
[----:B--2---:R-:W-:-:S06]  /*0100*/  IMAD.WIDE R6, R13, 0x4, R6 ;  /* 0x000000040d067825 */ /* 0x004fcc00078e0206 */
[----:B------:R-:W2:Y:S01]  /*0110*/  LDG.E.EL R6, desc[UR4][R6.64] ;  /* 0x0000000406067981 */ /* 0x000ea2000c2e1900 */
[----:B----4-:R-:W-:-:S04]  /*0120*/  IMAD.WIDE R4, R13, 0x4, R4 ;  /* 0x000000040d047825 */ /* 0x010fc800078e0204 */
[C---:B-----5:R-:W-:Y:S02]  /*0130*/  IMAD.WIDE R8, R13.reuse, 0x4, R8 ;  /* 0x000000040d087825 */ /* 0x060fe400078e0208 */
[----:B------:R3:W4:Y:S02]  /*0140*/  LDG.E.EL R5, desc[UR4][R4.64] ;  /* 0x0000000404057981 */ /* 0x000724000c2e1900 */
[----:B0-----:R-:W-:Y:S02]  /*0150*/  IMAD.WIDE R10, R13, 0x4, R10 ;  /* 0x000000040d0a7825 */ /* 0x001fe400078e020a */
[----:B------:R-:W5:Y:S02]  /*0160*/  LDG.E.EL R8, desc[UR4][R8.64] ;  /* 0x0000000408087981 */ /* 0x000f64000c2e1900 */
[C---:B-1----:R-:W-:Y:S02]  /*0170*/  IMAD.WIDE R2, R0.reuse, 0x4, R2 ;  /* 0x0000000400027825 */ /* 0x042fe400078e0202 */
[----:B------:R-:W5:Y:S04]  /*0180*/  LDG.E.EL R11, desc[UR4][R10.64] ;  /* 0x000000040a0b7981 */ /* 0x000f68000c2e1900 */
[----:B------:R0:W4:Y:S01]  /*0190*/  LDG.E R12, desc[UR4][R2.64] ;  /* 0x00000004020c7981 */ /* 0x000122000c1e1900 */
[----:B---3--:R-:W-:Y:S01]  /*01a0*/  HFMA2.MMA R4, -RZ, RZ, 1.625, 0 ;  /* 0x3e800000ff047435 */ /* 0x008fe200000001ff */
[----:B0-----:R-:W0:Y:S02]  /*01b0*/  LDC.64 R2, c[0x0][0x238] ;  /* 0x00008e00ff027b82 */ /* 0x001e240000000a00 */
[----:B0-----:R-:W-:-:S04]  /*01c0*/  IMAD.WIDE R2, R0, 0x4, R2 ;  /* 0x0000000400027825 */ /* 0x001fc800078e0202 */
[----:B--2---:R-:W-:-:S04]  /*01d0*/  FADD R6, R6, 0.0010000000474974513054 ;  /* 0x3a83126f06067421 */ /* 0x004fc80000000000 */
[----:B------:R-:W0:Y:S02]  /*01e0*/  MUFU.SQRT R7, R6 ;  /* 0x0000000600077308 */ /* 0x000e240000002000 */
[C---:B0-----:R-:W-:Y:S02]  /*01f0*/  FSETP.GT.AND P0, PT, R7.reuse, 8.50705917302346158658e+37, PT ;  /* 0x7e8000000700780b */ /* 0x041fe40003f04000 */
[----:B------:R-:W-:-:S11]  /*0200*/  FSETP.GEU.AND P1, PT, R7, 1.175494350822287508e-38, PT ;  /* 0x008000000700780b */ /* 0x000fd60003f2e000 */
[----:B------:R-:W-:-:S04]  /*0210*/  @P0 FMUL R7, R7, 0.25 ;  /* 0x3e80000007070820 */ /* 0x000fc80000400000 */
[----:B------:R-:W-:-:S06]  /*0220*/  @!P1 FMUL R7, R7, 16777216 ;  /* 0x4b80000007079820 */ /* 0x000fcc0000400000 */
[----:B------:R-:W0:Y:S01]  /*0230*/  MUFU.RCP R7, R7 ;  /* 0x0000000700077308 */ /* 0x000e220000001000 */
[----:B------:R-:W-:Y:S01]  /*0240*/  FSEL R4, R4, 1, P0 ;  /* 0x3f80000004047808 */ /* 0x000fe20000000000 */
[----:B----4-:R-:W-:-:S04]  /*0250*/  FADD R5, R12, -R5 ;  /* 0x800000050c057221 */ /* 0x010fc80000000000 */
[----:B------:R-:W-:-:S04]  /*0260*/  @!P1 FMUL R4, R4, 16777216 ;  /* 0x4b80000004049820 */ /* 0x000fc80000400000 */
[----:B0-----:R-:W-:-:S04]  /*0270*/  FMUL R4, R7, R4 ;  /* 0x0000000407047220 */ /* 0x001fc80000400000 */
[----:B------:R-:W-:-:S04]  /*0280*/  FMUL R4, R5, R4 ;  /* 0x0000000405047220 */ /* 0x000fc80000400000 */
[----:B-----5:R-:W-:-:S05]  /*0290*/  FFMA R11, R8, R4, R11 ;  /* 0x00000004080b7223 */ /* 0x020fca000000000b */
[----:B------:R-:W-:Y:S01]  /*02a0*/  STG.E desc[UR4][R2.64], R11 ;  /* 0x0000000b02007986 */ /* 0x000fe2000c101904 */
[----:B------:R-:W-:Y:S05]  /*02b0*/  EXIT ;  /* 0x000000000000794d */ /* 0x000fea0003800000 */
.L_x_0:
[----:B------:R-:W-:-:S00]  /*02c0*/  BRA `(.L_x_0) ;  /* 0xfffffffc00fc7947 */ /* 0x000fc0000383ffff */
[----:B------:R-:W-:-:S00]  /*02d0*/  NOP ;  /* 0x0000000000007918 */ /* 0x000fc00000000000 */
        /* <DEDUP_REMOVED lines=10> */
.L_x_1:


//--------------------- .nv.global.init           --------------------------
	.section	.nv.global.init,"aw",@progbits
.nv.global.init:
	.type		_$_str,@object
	.size		_$_str,(_$_str_$_2 - _$_str)
_$_str:
        /*0000*/ 	.byte	0x5f, 0x5f, 0x43, 0x55, 0x44, 0x41, 0x5f, 0x46, 0x54, 0x5a, 0x00
	.type		_$_str_$_2,@object
	.size		_$_str_$_2,(.L_1 - _$_str_$_2)
_$_str_$_2:
        /*000b*/ 	.byte	0x5f, 0x5f, 0x43, 0x55, 0x44, 0x41, 0x5f, 0x50, 0x52, 0x45, 0x43, 0x5f, 0x53, 0x51, 0x52, 0x54
        /*001b*/ 	.byte	0x00
.L_1:


//--------------------- .nv.constant0.triton_poi_fused__native_batch_norm_legit_no_training_10 --------------------------
	.section	.nv.constant0.triton_poi_fused__native_batch_norm_legit_no_training_10,"a",@progbits
	.sectionflags	@""
	.align	4
.nv.constant0.triton_poi_fused__native_batch_norm_legit_no_training_10:
	.zero		580
